	.headerflags	@"EF_CUDA_TEXMODE_UNIFIED EF_CUDA_64BIT_ADDRESS EF_CUDA_SM86 EF_CUDA_VIRTUAL_SM(EF_CUDA_SM86)"
	.elftype	@"ET_EXEC"


//--------------------- .nv.info                  --------------------------
	.section	.nv.info,"",@"SHT_CUDA_INFO"
	.align	4


	//----- nvinfo : EIATTR_REGCOUNT
	.align		4
        /*0000*/ 	.byte	0x04, 0x2f
        /*0002*/ 	.short	(.L_1 - .L_0)
	.align		4
.L_0:
        /*0004*/ 	.word	index@(swiglu_fwd_kernel)
        /*0008*/ 	.word	0x0000000f


	//----- nvinfo : EIATTR_MAX_STACK_SIZE
	.align		4
.L_1:
        /*000c*/ 	.byte	0x04, 0x23
        /*000e*/ 	.short	(.L_3 - .L_2)
	.align		4
.L_2:
        /*0010*/ 	.word	index@(swiglu_fwd_kernel)
        /*0014*/ 	.word	0x00000000


	//----- nvinfo : EIATTR_MIN_STACK_SIZE
	.align		4
.L_3:
        /*0018*/ 	.byte	0x04, 0x12
        /*001a*/ 	.short	(.L_5 - .L_4)
	.align		4
.L_4:
        /*001c*/ 	.word	index@(swiglu_fwd_kernel)
        /*0020*/ 	.word	0x00000000


	//----- nvinfo : EIATTR_FRAME_SIZE
	.align		4
.L_5:
        /*0024*/ 	.byte	0x04, 0x11
        /*0026*/ 	.short	(.L_7 - .L_6)
	.align		4
.L_6:
        /*0028*/ 	.word	index@(swiglu_fwd_kernel)
        /*002c*/ 	.word	0x00000000
.L_7:


//--------------------- .nv.info.swiglu_fwd_kernel --------------------------
	.section	.nv.info.swiglu_fwd_kernel,"",@"SHT_CUDA_INFO"
	.align	4


	//----- nvinfo : EIATTR_CUDA_API_VERSION
	.align		4
        /*0000*/ 	.byte	0x04, 0x37
        /*0002*/ 	.short	(.L_9 - .L_8)
.L_8:
        /*0004*/ 	.word	0x0000007b


	//----- nvinfo : EIATTR_SW2861232_WAR
	.align		4
.L_9:
        /*0008*/ 	.byte	0x01, 0x35
	.zero		2


	//----- nvinfo : EIATTR_PARAM_CBANK
	.align		4
        /*000c*/ 	.byte	0x04, 0x0a
        /*000e*/ 	.short	(.L_11 - .L_10)
	.align		4
.L_10:
        /*0010*/ 	.word	index@(.nv.constant0.swiglu_fwd_kernel)
        /*0014*/ 	.short	0x0160
        /*0016*/ 	.short	0x001c


	//----- nvinfo : EIATTR_CBANK_PARAM_SIZE
	.align		4
.L_11:
        /*0018*/ 	.byte	0x03, 0x19
        /*001a*/ 	.short	0x001c


	//----- nvinfo : EIATTR_KPARAM_INFO
	.align		4
        /*001c*/ 	.byte	0x04, 0x17
        /*001e*/ 	.short	(.L_13 - .L_12)
.L_12:
        /*0020*/ 	.word	0x00000000
        /*0024*/ 	.short	0x0003
        /*0026*/ 	.short	0x0018
        /*0028*/ 	.byte	0x00, 0xf0, 0x11, 0x00


	//----- nvinfo : EIATTR_KPARAM_INFO
	.align		4
.L_13:
        /*002c*/ 	.byte	0x04, 0x17
        /*002e*/ 	.short	(.L_15 - .L_14)
.L_14:
        /*0030*/ 	.word	0x00000000
        /*0034*/ 	.short	0x0002
        /*0036*/ 	.short	0x0010
        /*0038*/ 	.byte	0x00, 0xf0, 0x21, 0x00


	//----- nvinfo : EIATTR_KPARAM_INFO
	.align		4
.L_15:
        /*003c*/ 	.byte	0x04, 0x17
        /*003e*/ 	.short	(.L_17 - .L_16)
.L_16:
        /*0040*/ 	.word	0x00000000
        /*0044*/ 	.short	0x0001
        /*0046*/ 	.short	0x0008
        /*0048*/ 	.byte	0x00, 0xf0, 0x21, 0x00


	//----- nvinfo : EIATTR_KPARAM_INFO
	.align		4
.L_17:
        /*004c*/ 	.byte	0x04, 0x17
        /*004e*/ 	.short	(.L_19 - .L_18)
.L_18:
        /*0050*/ 	.word	0x00000000
        /*0054*/ 	.short	0x0000
        /*0056*/ 	.short	0x0000
        /*0058*/ 	.byte	0x00, 0xf0, 0x21, 0x00


	//----- nvinfo : EIATTR_MAXREG_COUNT
	.align		4
.L_19:
        /*005c*/ 	.byte	0x03, 0x1b
        /*005e*/ 	.short	0x0040


	//----- nvinfo : EIATTR_EXIT_INSTR_OFFSETS
	.align		4
        /*0060*/ 	.byte	0x04, 0x1c
        /*0062*/ 	.short	(.L_21 - .L_20)


	//   ....[0]....
.L_20:
        /*0064*/ 	.word	0x000003d0


	//   ....[1]....
        /*0068*/ 	.word	0x00000400


	//----- nvinfo : EIATTR_MAX_THREADS
	.align		4
.L_21:
        /*006c*/ 	.byte	0x04, 0x05
        /*006e*/ 	.short	(.L_23 - .L_22)
.L_22:
        /*0070*/ 	.word	0x00000400
        /*0074*/ 	.word	0x00000001
        /*0078*/ 	.word	0x00000001
.L_23:


//--------------------- .nv.rel.action            --------------------------
	.section	.nv.rel.action,"",@"SHT_CUDA_RELOCINFO"
	.align	8
	.sectionentsize	8
        /*0000*/ 	.byte	0x73, 0x00, 0x00, 0x00, 0x00, 0x00, 0x00, 0x00, 0x00, 0x00, 0x00, 0x11, 0x25, 0x00, 0x05, 0x36


//--------------------- .nv.constant0.swiglu_fwd_kernel --------------------------
	.section	.nv.constant0.swiglu_fwd_kernel,"a",@progbits
	.align	4
.nv.constant0.swiglu_fwd_kernel:
	.zero		380


//--------------------- .text.swiglu_fwd_kernel   --------------------------
	.section	.text.swiglu_fwd_kernel,"ax",@progbits
	.sectioninfo	@"SHI_REGISTERS=15"
	.align	128
        .global         swiglu_fwd_kernel
        .type           swiglu_fwd_kernel,@function
        .size           swiglu_fwd_kernel,(.L_x_1 - swiglu_fwd_kernel)
        .other          swiglu_fwd_kernel,@"STO_CUDA_ENTRY STV_DEFAULT"
swiglu_fwd_kernel:
.text.swiglu_fwd_kernel:
[----:B------:R-:W-:-:S02]  /*0000*/  MOV R1, c[0x0][0x28] ;  /* 0x00000a0000017a02 */ /* 0x000fc40000000f00 */
[----:B------:R-:W0:Y:S01]  /*0010*/  S2R R0, SR_TID.X ;  /* 0x0000000000007919 */ /* 0x000e220000002100 */
[----:B------:R-:W-:Y:S01]  /*0020*/  MOV R11, 0x2 ;  /* 0x00000002000b7802 */ /* 0x000fe20000000f00 */
[----:B------:R-:W-:Y:S01]  /*0030*/  ULDC.64 UR4, c[0x0][0x118] ;  /* 0x0000460000047ab9 */ /* 0x000fe20000000a00 */
[----:B------:R-:W-:Y:S01]  /*0040*/  PRMT R6, RZ, 0x7610, R6 ;  /* 0x00007610ff067816 */ /* 0x000fe20000000006 */
[----:B------:R-:W1:Y:S01]  /*0050*/  S2R R3, SR_CTAID.X ;  /* 0x0000000000037919 */ /* 0x000e620000002500 */
[----:B0-----:R-:W-:-:S04]  /*0060*/  SHF.L.U32 R0, R0, 0x1, RZ ;  /* 0x0000000100007819 */ /* 0x001fc800000006ff */
[----:B------:R-:W-:-:S05]  /*0070*/  LOP3.LUT R0, R0, 0x7fe, RZ, 0xc0, !PT ;  /* 0x000007fe00007812 */ /* 0x000fca00078ec0ff */
[----:B-1----:R-:W-:-:S05]  /*0080*/  IMAD R0, R3, 0x800, R0 ;  /* 0x0000080003007824 */ /* 0x002fca00078e0200 */
[C---:B------:R-:W-:Y:S02]  /*0090*/  IADD3 R2, R0.reuse, 0x1, RZ ;  /* 0x0000000100027810 */ /* 0x040fe40007ffe0ff */
[----:B------:R-:W-:Y:S02]  /*00a0*/  ISETP.GE.AND P1, PT, R0, c[0x0][0x178], PT ;  /* 0x00005e0000007a0c */ /* 0x000fe40003f26270 */
[----:B------:R-:W-:Y:S01]  /*00b0*/  ISETP.GE.AND P0, PT, R2, c[0x0][0x178], PT ;  /* 0x00005e0002007a0c */ /* 0x000fe20003f06270 */
[----:B------:R-:W-:Y:S01]  /*00c0*/  IMAD.WIDE R2, R0, R11, c[0x0][0x160] ;  /* 0x0000580000027625 */ /* 0x000fe200078e020b */
[----:B------:R-:W-:-:S09]  /*00d0*/  PRMT R7, RZ, 0x7610, R7 ;  /* 0x00007610ff077816 */ /* 0x000fd20000000007 */
[----:B------:R-:W2:Y:S04]  /*00e0*/  @!P1 LDG.E.U16 R6, [R2.64] ;  /* 0x0000000402069981 */ /* 0x000ea8000c1e1500 */
[----:B------:R-:W3:Y:S01]  /*00f0*/  @!P0 LDG.E.U16 R7, [R2.64+0x2] ;  /* 0x0000020402078981 */ /* 0x000ee2000c1e1500 */
[----:B------:R-:W-:Y:S01]  /*0100*/  PRMT R8, RZ, 0x7610, R8 ;  /* 0x00007610ff087816 */ /* 0x000fe20000000008 */
[----:B------:R-:W-:Y:S01]  /*0110*/  IMAD.WIDE R4, R0, R11, c[0x0][0x168] ;  /* 0x00005a0000047625 */ /* 0x000fe200078e020b */
[----:B------:R-:W-:-:S04]  /*0120*/  PRMT R9, RZ, 0x7610, R9 ;  /* 0x00007610ff097816 */ /* 0x000fc80000000009 */
[----:B------:R0:W4:Y:S04]  /*0130*/  @!P1 LDG.E.U16 R8, [R4.64] ;  /* 0x0000000404089981 */ /* 0x000128000c1e1500 */
[----:B------:R0:W5:Y:S02]  /*0140*/  @!P0 LDG.E.U16 R9, [R4.64+0x2] ;  /* 0x0000020404098981 */ /* 0x000164000c1e1500 */
[----:B0-----:R-:W-:Y:S01]  /*0150*/  IMAD.MOV.U32 R5, RZ, RZ, 0x3e800000 ;  /* 0x3e800000ff057424 */ /* 0x001fe200078e00ff */
[----:B--2---:R-:W-:Y:S02]  /*0160*/  SEL R6, R6, RZ, !P1 ;  /* 0x000000ff06067207 */ /* 0x004fe40004800000 */
[----:B---3--:R-:W-:-:S03]  /*0170*/  SEL R7, R7, RZ, !P0 ;  /* 0x000000ff07077207 */ /* 0x008fc60004000000 */
[----:B------:R-:W-:Y:S02]  /*0180*/  HADD2.F32 R10, -RZ, R6.H0_H0 ;  /* 0x20000006ff0a7230 */ /* 0x000fe40000004100 */
[----:B------:R-:W-:-:S03]  /*0190*/  HADD2.F32 R12, -RZ, R7.H0_H0 ;  /* 0x20000007ff0c7230 */ /* 0x000fc60000004100 */
[----:B------:R-:W-:Y:S01]  /*01a0*/  FADD R6, RZ, -R10 ;  /* 0x8000000aff067221 */ /* 0x000fe20000000000 */
[----:B----4-:R-:W-:Y:S01]  /*01b0*/  SEL R8, R8, RZ, !P1 ;  /* 0x000000ff08087207 */ /* 0x010fe20004800000 */
[----:B------:R-:W-:Y:S02]  /*01c0*/  FADD R2, RZ, -R12 ;  /* 0x8000000cff027221 */ /* 0x000fe40000000000 */
[----:B------:R-:W-:Y:S01]  /*01d0*/  FMUL R6, R6, 1.4426950216293334961 ;  /* 0x3fb8aa3b06067820 */ /* 0x000fe20000400000 */
[----:B-----5:R-:W-:Y:S01]  /*01e0*/  SEL R9, R9, RZ, !P0 ;  /* 0x000000ff09097207 */ /* 0x020fe20004000000 */
[----:B------:R-:W-:-:S03]  /*01f0*/  FMUL R3, R2, 1.4426950216293334961 ;  /* 0x3fb8aa3b02037820 */ /* 0x000fc60000400000 */
[----:B------:R-:W-:Y:S01]  /*0200*/  FSETP.GEU.AND P2, PT, R6, -126, PT ;  /* 0xc2fc00000600780b */ /* 0x000fe20003f4e000 */
[----:B------:R-:W-:Y:S01]  /*0210*/  HADD2.F32 R9, -RZ, R9.H0_H0 ;  /* 0x20000009ff097230 */ /* 0x000fe20000004100 */
[----:B------:R-:W-:-:S11]  /*0220*/  FSETP.GEU.AND P3, PT, R3, -126, PT ;  /* 0xc2fc00000300780b */ /* 0x000fd60003f6e000 */
[----:B------:R-:W-:Y:S02]  /*0230*/  @!P2 FMUL R6, R6, 0.5 ;  /* 0x3f0000000606a820 */ /* 0x000fe40000400000 */
[----:B------:R-:W-:Y:S02]  /*0240*/  @!P3 FMUL R3, R3, 0.5 ;  /* 0x3f0000000303b820 */ /* 0x000fe40000400000 */
[----:B------:R-:W0:Y:S08]  /*0250*/  MUFU.EX2 R2, R6 ;  /* 0x0000000600027308 */ /* 0x000e300000000800 */
[----:B------:R-:W1:Y:S01]  /*0260*/  MUFU.EX2 R4, R3 ;  /* 0x0000000300047308 */ /* 0x000e620000000800 */
[----:B0-----:R-:W-:-:S04]  /*0270*/  @!P2 FMUL R2, R2, R2 ;  /* 0x000000020202a220 */ /* 0x001fc80000400000 */
[----:B------:R-:W-:Y:S01]  /*0280*/  FADD R2, R2, 1 ;  /* 0x3f80000002027421 */ /* 0x000fe20000000000 */
[----:B-1----:R-:W-:-:S04]  /*0290*/  @!P3 FMUL R4, R4, R4 ;  /* 0x000000040404b220 */ /* 0x002fc80000400000 */
[----:B------:R-:W-:Y:S01]  /*02a0*/  FSETP.GT.AND P2, PT, R2, 8.50705917302346158658e+37, PT ;  /* 0x7e8000000200780b */ /* 0x000fe20003f44000 */
[----:B------:R-:W-:-:S03]  /*02b0*/  FADD R4, R4, 1 ;  /* 0x3f80000004047421 */ /* 0x000fc60000000000 */
[----:B------:R-:W-:Y:S02]  /*02c0*/  FSEL R3, R5, 1, P2 ;  /* 0x3f80000005037808 */ /* 0x000fe40001000000 */
[----:B------:R-:W-:-:S04]  /*02d0*/  FSETP.GT.AND P3, PT, R4, 8.50705917302346158658e+37, PT ;  /* 0x7e8000000400780b */ /* 0x000fc80003f64000 */
[----:B------:R-:W-:-:S03]  /*02e0*/  FSEL R5, R5, 1, P3 ;  /* 0x3f80000005057808 */ /* 0x000fc60001800000 */
[----:B------:R-:W-:-:S06]  /*02f0*/  @P2 FMUL R2, R2, 0.25 ;  /* 0x3e80000002022820 */ /* 0x000fcc0000400000 */
[----:B------:R-:W0:Y:S01]  /*0300*/  MUFU.RCP R2, R2 ;  /* 0x0000000200027308 */ /* 0x000e220000001000 */
[----:B------:R-:W-:-:S07]  /*0310*/  @P3 FMUL R4, R4, 0.25 ;  /* 0x3e80000004043820 */ /* 0x000fce0000400000 */
[----:B------:R-:W1:Y:S01]  /*0320*/  MUFU.RCP R4, R4 ;  /* 0x0000000400047308 */ /* 0x000e620000001000 */
[----:B0-----:R-:W-:Y:S01]  /*0330*/  FMUL R3, R2, R3 ;  /* 0x0000000302037220 */ /* 0x001fe20000400000 */
[----:B------:R-:W-:-:S03]  /*0340*/  HADD2.F32 R2, -RZ, R8.H0_H0 ;  /* 0x20000008ff027230 */ /* 0x000fc60000004100 */
[----:B------:R-:W-:Y:S01]  /*0350*/  FMUL R3, R10, R3 ;  /* 0x000000030a037220 */ /* 0x000fe20000400000 */
[----:B-1----:R-:W-:-:S03]  /*0360*/  FMUL R5, R4, R5 ;  /* 0x0000000504057220 */ /* 0x002fc60000400000 */
[----:B------:R-:W-:Y:S01]  /*0370*/  FMUL R2, R2, R3 ;  /* 0x0000000302027220 */ /* 0x000fe20000400000 */
[----:B------:R-:W-:-:S04]  /*0380*/  FMUL R4, R12, R5 ;  /* 0x000000050c047220 */ /* 0x000fc80000400000 */
[----:B------:R-:W-:-:S05]  /*0390*/  FMUL R9, R9, R4 ;  /* 0x0000000409097220 */ /* 0x000fca0000400000 */
[----:B------:R-:W-:Y:S01]  /*03a0*/  F2FP.PACK_AB R9, R9, R2 ;  /* 0x000000020909723e */ /* 0x000fe200000000ff */
[----:B------:R-:W-:-:S05]  /*03b0*/  IMAD.WIDE R2, R0, R11, c[0x0][0x170] ;  /* 0x00005c0000027625 */ /* 0x000fca00078e020b */
[----:B------:R0:W-:Y:S01]  /*03c0*/  @!P1 STG.E.U16 [R2.64], R9 ;  /* 0x0000000902009986 */ /* 0x0001e2000c101504 */
[----:B------:R-:W-:Y:S05]  /*03d0*/  @P0 EXIT ;  /* 0x000000000000094d */ /* 0x000fea0003800000 */
[----:B------:R-:W-:-:S05]  /*03e0*/  PRMT R0, R9, 0x7632, R0 ;  /* 0x0000763209007816 */ /* 0x000fca0000000000 */
[----:B------:R-:W-:Y:S01]  /*03f0*/  STG.E.U16 [R2.64+0x2], R0 ;  /* 0x0000020002007986 */ /* 0x000fe2000c101504 */
[----:B------:R-:W-:Y:S05]  /*0400*/  EXIT ;  /* 0x000000000000794d */ /* 0x000fea0003800000 */
.L_x_0:
[----:B------:R-:W-:-:S00]  /*0410*/  BRA `(.L_x_0) ;  /* 0xfffffff000007947 */ /* 0x000fc0000383ffff */
[----:B------:R-:W-:-:S00]  /*0420*/  NOP ;  /* 0x0000000000007918 */ /* 0x000fc00000000000 */
        /* <DEDUP_REMOVED lines=13> */
.L_x_1:
